	.headerflags	@"EF_CUDA_TEXMODE_UNIFIED EF_CUDA_64BIT_ADDRESS EF_CUDA_ACCELERATORS EF_CUDA_SM90 EF_CUDA_VIRTUAL_SM(EF_CUDA_SM90)"
	.elftype	@"ET_EXEC"


//--------------------- .nv.info                  --------------------------
	.section	.nv.info,"",@"SHT_CUDA_INFO"
	.align	4


	//----- nvinfo : EIATTR_REGCOUNT
	.align		4
        /*0000*/ 	.byte	0x04, 0x2f
        /*0002*/ 	.short	(.L_3 - .L_2)
	.align		4
.L_2:
        /*0004*/ 	.word	index@(triton_poi_fused__native_batch_norm_legit_no_training_clone_elu_21)
        /*0008*/ 	.word	0x00000013


	//----- nvinfo : EIATTR_MIN_STACK_SIZE
	.align		4
.L_3:
        /*000c*/ 	.byte	0x04, 0x12
        /*000e*/ 	.short	(.L_5 - .L_4)
	.align		4
.L_4:
        /*0010*/ 	.word	index@(triton_poi_fused__native_batch_norm_legit_no_training_clone_elu_21)
        /*0014*/ 	.word	0x00000000


	//----- nvinfo : EIATTR_FRAME_SIZE
	.align		4
.L_5:
        /*0018*/ 	.byte	0x04, 0x11
        /*001a*/ 	.short	(.L_7 - .L_6)
	.align		4
.L_6:
        /*001c*/ 	.word	index@(triton_poi_fused__native_batch_norm_legit_no_training_clone_elu_21)
        /*0020*/ 	.word	0x00000000


	//----- nvinfo : EIATTR_MIN_STACK_SIZE
	.align		4
.L_7:
        /*0024*/ 	.byte	0x04, 0x12
        /*0026*/ 	.short	(.L_9 - .L_8)
	.align		4
.L_8:
        /*0028*/ 	.word	index@(triton_poi_fused__native_batch_norm_legit_no_training_clone_elu_21)
        /*002c*/ 	.word	0x00000000
.L_9:


//--------------------- .nv.info.triton_poi_fused__native_batch_norm_legit_no_training_clone_elu_21 --------------------------
	.section	.nv.info.triton_poi_fused__native_batch_norm_legit_no_training_clone_elu_21,"",@"SHT_CUDA_INFO"
	.sectionflags	@""
	.align	4


	//----- nvinfo : EIATTR_CUDA_API_VERSION
	.align		4
        /*0000*/ 	.byte	0x04, 0x37
        /*0002*/ 	.short	(.L_11 - .L_10)
.L_10:
        /*0004*/ 	.word	0x0000007c


	//----- nvinfo : EIATTR_KPARAM_INFO
	.align		4
.L_11:
        /*0008*/ 	.byte	0x04, 0x17
        /*000a*/ 	.short	(.L_13 - .L_12)
.L_12:
        /*000c*/ 	.word	0x00000000
        /*0010*/ 	.short	0x0006
        /*0012*/ 	.short	0x0030
        /*0014*/ 	.byte	0x00, 0xf0, 0x11, 0x00


	//----- nvinfo : EIATTR_KPARAM_INFO
	.align		4
.L_13:
        /*0018*/ 	.byte	0x04, 0x17
        /*001a*/ 	.short	(.L_15 - .L_14)
.L_14:
        /*001c*/ 	.word	0x00000000
        /*0020*/ 	.short	0x0005
        /*0022*/ 	.short	0x0028
        /*0024*/ 	.byte	0x00, 0xf4, 0x21, 0x00


	//----- nvinfo : EIATTR_KPARAM_INFO
	.align		4
.L_15:
        /*0028*/ 	.byte	0x04, 0x17
        /*002a*/ 	.short	(.L_17 - .L_16)
.L_16:
        /*002c*/ 	.word	0x00000000
        /*0030*/ 	.short	0x0004
        /*0032*/ 	.short	0x0020
        /*0034*/ 	.byte	0x00, 0xf4, 0x21, 0x00


	//----- nvinfo : EIATTR_KPARAM_INFO
	.align		4
.L_17:
        /*0038*/ 	.byte	0x04, 0x17
        /*003a*/ 	.short	(.L_19 - .L_18)
.L_18:
        /*003c*/ 	.word	0x00000000
        /*0040*/ 	.short	0x0003
        /*0042*/ 	.short	0x0018
        /*0044*/ 	.byte	0x00, 0xf4, 0x21, 0x00


	//----- nvinfo : EIATTR_KPARAM_INFO
	.align		4
.L_19:
        /*0048*/ 	.byte	0x04, 0x17
        /*004a*/ 	.short	(.L_21 - .L_20)
.L_20:
        /*004c*/ 	.word	0x00000000
        /*0050*/ 	.short	0x0002
        /*0052*/ 	.short	0x0010
        /*0054*/ 	.byte	0x00, 0xf4, 0x21, 0x00


	//----- nvinfo : EIATTR_KPARAM_INFO
	.align		4
.L_21:
        /*0058*/ 	.byte	0x04, 0x17
        /*005a*/ 	.short	(.L_23 - .L_22)
.L_22:
        /*005c*/ 	.word	0x00000000
        /*0060*/ 	.short	0x0001
        /*0062*/ 	.short	0x0008
        /*0064*/ 	.byte	0x00, 0xf4, 0x21, 0x00


	//----- nvinfo : EIATTR_KPARAM_INFO
	.align		4
.L_23:
        /*0068*/ 	.byte	0x04, 0x17
        /*006a*/ 	.short	(.L_25 - .L_24)
.L_24:
        /*006c*/ 	.word	0x00000000
        /*0070*/ 	.short	0x0000
        /*0072*/ 	.short	0x0000
        /*0074*/ 	.byte	0x00, 0xf4, 0x21, 0x00


	//----- nvinfo : EIATTR_SPARSE_MMA_MASK
	.align		4
.L_25:
        /*0078*/ 	.byte	0x03, 0x50
        /*007a*/ 	.short	0x0000


	//----- nvinfo : EIATTR_MAXREG_COUNT
	.align		4
        /*007c*/ 	.byte	0x03, 0x1b
        /*007e*/ 	.short	0x00ff


	//----- nvinfo : EIATTR_EXIT_INSTR_OFFSETS
	.align		4
        /*0080*/ 	.byte	0x04, 0x1c
        /*0082*/ 	.short	(.L_27 - .L_26)


	//   ....[0]....
.L_26:
        /*0084*/ 	.word	0x00000700


	//----- nvinfo : EIATTR_REQNTID
	.align		4
.L_27:
        /*0088*/ 	.byte	0x04, 0x10
        /*008a*/ 	.short	(.L_29 - .L_28)
.L_28:
        /*008c*/ 	.word	0x00000100
        /*0090*/ 	.word	0x00000001
        /*0094*/ 	.word	0x00000001


	//----- nvinfo : EIATTR_CBANK_PARAM_SIZE
	.align		4
.L_29:
        /*0098*/ 	.byte	0x03, 0x19
        /*009a*/ 	.short	0x0034


	//----- nvinfo : EIATTR_PARAM_CBANK
	.align		4
        /*009c*/ 	.byte	0x04, 0x0a
        /*009e*/ 	.short	(.L_31 - .L_30)
	.align		4
.L_30:
        /*00a0*/ 	.word	index@(.nv.constant0.triton_poi_fused__native_batch_norm_legit_no_training_clone_elu_21)
        /*00a4*/ 	.short	0x0210
        /*00a6*/ 	.short	0x0034


	//----- nvinfo : EIATTR_SW_WAR
	.align		4
.L_31:
        /*00a8*/ 	.byte	0x04, 0x36
        /*00aa*/ 	.short	(.L_33 - .L_32)
.L_32:
        /*00ac*/ 	.word	0x00000008
.L_33:


//--------------------- .nv.callgraph             --------------------------
	.section	.nv.callgraph,"",@"SHT_CUDA_CALLGRAPH"
	.align	4
	.sectionentsize	8
	.align		4
        /*0000*/ 	.word	0x00000000
	.align		4
        /*0004*/ 	.word	0xffffffff
	.align		4
        /*0008*/ 	.word	0x00000000
	.align		4
        /*000c*/ 	.word	0xfffffffe
	.align		4
        /*0010*/ 	.word	0x00000000
	.align		4
        /*0014*/ 	.word	0xfffffffd
	.align		4
        /*0018*/ 	.word	0x00000000
	.align		4
        /*001c*/ 	.word	0xfffffffc


//--------------------- .nv.constant4             --------------------------
	.section	.nv.constant4,"a",@progbits
	.align	8
	.align		8
.nv.constant4:
        /*0000*/ 	.dword	_$_str
	.align		8
        /*0008*/ 	.dword	_$_str_$_2


//--------------------- .text.triton_poi_fused__native_batch_norm_legit_no_training_clone_elu_21 --------------------------
	.section	.text.triton_poi_fused__native_batch_norm_legit_no_training_clone_elu_21,"ax",@progbits
	.align	128
        .global         triton_poi_fused__native_batch_norm_legit_no_training_clone_elu_21
        .type           triton_poi_fused__native_batch_norm_legit_no_training_clone_elu_21,@function
        .size           triton_poi_fused__native_batch_norm_legit_no_training_clone_elu_21,(.L_x_1 - triton_poi_fused__native_batch_norm_legit_no_training_clone_elu_21)
        .other          triton_poi_fused__native_batch_norm_legit_no_training_clone_elu_21,@"STO_CUDA_ENTRY STV_DEFAULT"
triton_poi_fused__native_batch_norm_legit_no_training_clone_elu_21:
.text.triton_poi_fused__native_batch_norm_legit_no_training_clone_elu_21:
[----:B------:R-:W-:Y:S01]  /*0000*/  LDC R1, c[0x0][0x28] ;  /* 0x00000a00ff017b82 */ /* 0x000fe20000000800 */
[----:B------:R-:W1:Y:S07]  /*0010*/  S2R R0, SR_TID.X ;  /* 0x0000000000007919 */ /* 0x000e6e0000002100 */
[----:B------:R-:W2:Y:S01]  /*0020*/  LDC.64 R10, c[0x0][0x228] ;  /* 0x00008a00ff0a7b82 */ /* 0x000ea20000000a00 */
[----:B------:R-:W-:Y:S01]  /*0030*/  ULDC.64 UR4, c[0x0][0x208] ;  /* 0x0000820000047ab9 */ /* 0x000fe20000000a00 */
[----:B------:R-:W3:Y:S06]  /*0040*/  S2R R5, SR_CTAID.X ;  /* 0x0000000000057919 */ /* 0x000eec0000002500 */
[----:B------:R-:W4:Y:S08]  /*0050*/  LDC.64 R12, c[0x0][0x220] ;  /* 0x00008800ff0c7b82 */ /* 0x000f300000000a00 */
[----:B------:R-:W5:Y:S01]  /*0060*/  LDC.64 R6, c[0x0][0x218] ;  /* 0x00008600ff067b82 */ /* 0x000f620000000a00 */
[----:B-1----:R-:W-:-:S02]  /*0070*/  SHF.L.U32 R0, R0, 0x1, RZ ;  /* 0x0000000100007819 */ /* 0x002fc400000006ff */
[----:B---3--:R-:W-:Y:S02]  /*0080*/  SHF.R.S32.HI R3, RZ, 0x16, R5 ;  /* 0x00000016ff037819 */ /* 0x008fe40000011405 */
[----:B------:R-:W-:Y:S02]  /*0090*/  LOP3.LUT R0, R0, 0x1fe, RZ, 0xc0, !PT ;  /* 0x000001fe00007812 */ /* 0x000fe400078ec0ff */
[----:B------:R-:W-:Y:S02]  /*00a0*/  SGXT R3, R3, 0x1 ;  /* 0x000000010303781a */ /* 0x000fe40000000200 */
[----:B------:R-:W-:Y:S02]  /*00b0*/  LEA R0, R5, R0, 0x9 ;  /* 0x0000000005007211 */ /* 0x000fe400078e48ff */
[----:B------:R-:W1:Y:S02]  /*00c0*/  LDC.64 R4, c[0x0][0x230] ;  /* 0x00008c00ff047b82 */ /* 0x000e640000000a00 */
[----:B------:R-:W-:-:S04]  /*00d0*/  LEA.HI R3, R3, R0, RZ, 0x6 ;  /* 0x0000000003037211 */ /* 0x000fc800078f30ff */
[--C-:B------:R-:W-:Y:S02]  /*00e0*/  SHF.R.S32.HI R9, RZ, 0x6, R3.reuse ;  /* 0x00000006ff097819 */ /* 0x100fe40000011403 */
[----:B------:R-:W-:-:S04]  /*00f0*/  SHF.R.S32.HI R2, RZ, 0x1f, R3 ;  /* 0x0000001fff027819 */ /* 0x000fc80000011403 */
[----:B------:R-:W-:-:S04]  /*0100*/  LEA.HI R2, R2, R9, RZ, 0x9 ;  /* 0x0000000902027211 */ /* 0x000fc800078f48ff */
[----:B------:R-:W-:-:S04]  /*0110*/  LOP3.LUT R2, R2, 0xfffffe00, RZ, 0xc0, !PT ;  /* 0xfffffe0002027812 */ /* 0x000fc800078ec0ff */
[----:B------:R-:W-:-:S05]  /*0120*/  IADD3 R9, R9, -R2, RZ ;  /* 0x8000000209097210 */ /* 0x000fca0007ffe0ff */
[----:B--2---:R-:W-:-:S05]  /*0130*/  IMAD.WIDE R10, R9, 0x4, R10 ;  /* 0x00000004090a7825 */ /* 0x004fca00078e020a */
[----:B------:R4:W2:Y:S01]  /*0140*/  LDG.E.EL R8, desc[UR4][R10.64] ;  /* 0x000000040a087981 */ /* 0x0008a2000c2e1900 */
[----:B------:R-:W-:-:S04]  /*0150*/  SHF.R.S32.HI R3, RZ, 0x1f, R0 ;  /* 0x0000001fff037819 */ /* 0x000fc80000011400 */
[-C--:B------:R-:W-:Y:S02]  /*0160*/  LEA.HI R14, R3, R0.reuse, RZ, 0xf ;  /* 0x00000000030e7211 */ /* 0x080fe400078f78ff */
[----:B------:R-:W3:Y:S02]  /*0170*/  LDC.64 R2, c[0x0][0x238] ;  /* 0x00008e00ff027b82 */ /* 0x000ee40000000a00 */
[C---:B------:R-:W-:Y:S01]  /*0180*/  SHF.L.U32 R16, R14.reuse, 0x1, RZ ;  /* 0x000000010e107819 */ /* 0x040fe200000006ff */
[C---:B----4-:R-:W-:Y:S01]  /*0190*/  IMAD.WIDE R10, R9.reuse, 0x4, R12 ;  /* 0x00000004090a7825 */ /* 0x050fe200078e020c */
[----:B------:R-:W-:Y:S02]  /*01a0*/  LOP3.LUT R15, R14, 0xffff8000, RZ, 0xc0, !PT ;  /* 0xffff80000e0f7812 */ /* 0x000fe400078ec0ff */
[----:B------:R-:W-:Y:S01]  /*01b0*/  LOP3.LUT R16, R16, 0xffff0000, RZ, 0xc0, !PT ;  /* 0xffff000010107812 */ /* 0x000fe200078ec0ff */
[----:B-1----:R-:W-:Y:S02]  /*01c0*/  IMAD.WIDE R4, R9, 0x4, R4 ;  /* 0x0000000409047825 */ /* 0x002fe400078e0204 */
[----:B------:R-:W4:Y:S01]  /*01d0*/  LDG.E.EL R10, desc[UR4][R10.64] ;  /* 0x000000040a0a7981 */ /* 0x000f22000c2e1900 */
[----:B------:R-:W-:-:S03]  /*01e0*/  IADD3 R15, R16, R0, -R15 ;  /* 0x00000000100f7210 */ /* 0x000fc60007ffe80f */
[----:B------:R-:W4:Y:S01]  /*01f0*/  LDG.E.EL R4, desc[UR4][R4.64] ;  /* 0x0000000404047981 */ /* 0x000f22000c2e1900 */
[----:B------:R-:W-:-:S05]  /*0200*/  IADD3 R15, R15, 0x8000, RZ ;  /* 0x000080000f0f7810 */ /* 0x000fca0007ffe0ff */
[----:B-----5:R-:W-:-:S06]  /*0210*/  IMAD.WIDE R6, R15, 0x4, R6 ;  /* 0x000000040f067825 */ /* 0x020fcc00078e0206 */
[----:B------:R-:W4:Y:S01]  /*0220*/  LDG.E.64 R6, desc[UR4][R6.64] ;  /* 0x0000000406067981 */ /* 0x000f22000c1e1b00 */
[----:B---3--:R-:W-:-:S06]  /*0230*/  IMAD.WIDE R2, R9, 0x4, R2 ;  /* 0x0000000409027825 */ /* 0x008fcc00078e0202 */
[----:B------:R1:W3:Y:S01]  /*0240*/  LDG.E.EL R3, desc[UR4][R2.64] ;  /* 0x0000000402037981 */ /* 0x0002e2000c2e1900 */
[----:B------:R-:W-:Y:S01]  /*0250*/  HFMA2.MMA R12, -RZ, RZ, 1.625, 0 ;  /* 0x3e800000ff0c7435 */ /* 0x000fe200000001ff */
[----:B--2---:R-:W-:-:S04]  /*0260*/  FADD R8, R8, 9.9999997473787516356e-05 ;  /* 0x38d1b71708087421 */ /* 0x004fc80000000000 */
[----:B------:R-:W2:Y:S02]  /*0270*/  MUFU.SQRT R9, R8 ;  /* 0x0000000800097308 */ /* 0x000ea40000002000 */
[C---:B--2---:R-:W-:Y:S02]  /*0280*/  FSETP.GT.AND P0, PT, R9.reuse, 8.50705917302346158658e+37, PT ;  /* 0x7e8000000900780b */ /* 0x044fe40003f04000 */
[----:B------:R-:W-:-:S11]  /*0290*/  FSETP.GEU.AND P1, PT, R9, 1.175494350822287508e-38, PT ;  /* 0x008000000900780b */ /* 0x000fd60003f2e000 */
[----:B------:R-:W-:-:S04]  /*02a0*/  @P0 FMUL R9, R9, 0.25 ;  /* 0x3e80000009090820 */ /* 0x000fc80000400000 */
[----:B------:R-:W-:-:S06]  /*02b0*/  @!P1 FMUL R9, R9, 16777216 ;  /* 0x4b80000009099820 */ /* 0x000fcc0000400000 */
[----:B------:R-:W2:Y:S01]  /*02c0*/  MUFU.RCP R9, R9 ;  /* 0x0000000900097308 */ /* 0x000ea20000001000 */
[----:B------:R-:W-:Y:S01]  /*02d0*/  FSEL R12, R12, 1, P0 ;  /* 0x3f8000000c0c7808 */ /* 0x000fe20000000000 */
[----:B----4-:R-:W-:-:S04]  /*02e0*/  FADD R6, R6, -R10 ;  /* 0x8000000a06067221 */ /* 0x010fc80000000000 */
[----:B------:R-:W-:Y:S01]  /*02f0*/  @!P1 FMUL R12, R12, 16777216 ;  /* 0x4b8000000c0c9820 */ /* 0x000fe20000400000 */
[----:B------:R-:W-:-:S03]  /*0300*/  FADD R7, R7, -R10 ;  /* 0x8000000a07077221 */ /* 0x000fc60000000000 */
[----:B--2---:R-:W-:-:S04]  /*0310*/  FMUL R12, R9, R12 ;  /* 0x0000000c090c7220 */ /* 0x004fc80000400000 */
[-C--:B-1----:R-:W-:Y:S01]  /*0320*/  FMUL R2, R6, R12.reuse ;  /* 0x0000000c06027220 */ /* 0x082fe20000400000 */
[----:B------:R-:W-:-:S03]  /*0330*/  FMUL R12, R7, R12 ;  /* 0x0000000c070c7220 */ /* 0x000fc60000400000 */
[C-C-:B---3--:R-:W-:Y:S01]  /*0340*/  FFMA R2, R4.reuse, R2, R3.reuse ;  /* 0x0000000204027223 */ /* 0x148fe20000000003 */
[----:B------:R-:W-:-:S03]  /*0350*/  FFMA R3, R4, R12, R3 ;  /* 0x0000000c04037223 */ /* 0x000fc60000000003 */
[----:B------:R-:W-:Y:S01]  /*0360*/  FMUL R5, R2, 1.4426950216293334961 ;  /* 0x3fb8aa3b02057820 */ /* 0x000fe20000400000 */
[----:B------:R-:W-:-:S05]  /*0370*/  FMUL R6, R3, 1.4426950216293334961 ;  /* 0x3fb8aa3b03067820 */ /* 0x000fca0000400000 */
[----:B------:R-:W1:Y:S01]  /*0380*/  FRND R5, R5 ;  /* 0x0000000500057307 */ /* 0x000e620000201000 */
[----:B------:R-:W-:Y:S01]  /*0390*/  FADD.FTZ R4, |R2|, -RZ ;  /* 0x800000ff02047221 */ /* 0x000fe20000010200 */
[----:B------:R-:W-:-:S06]  /*03a0*/  FADD.FTZ R7, |R3|, -RZ ;  /* 0x800000ff03077221 */ /* 0x000fcc0000010200 */
[----:B------:R-:W2:Y:S01]  /*03b0*/  FRND R6, R6 ;  /* 0x0000000600067307 */ /* 0x000ea20000201000 */
[----:B------:R-:W-:Y:S02]  /*03c0*/  FSETP.GEU.AND P0, PT, R4, 0.40999999642372131348, PT ;  /* 0x3ed1eb850400780b */ /* 0x000fe40003f0e000 */
[----:B------:R-:W-:Y:S02]  /*03d0*/  FSETP.GEU.AND P1, PT, R7, 0.40999999642372131348, PT ;  /* 0x3ed1eb850700780b */ /* 0x000fe40003f2e000 */
[----:B-1----:R-:W-:Y:S02]  /*03e0*/  FSEL R7, R5, RZ, P0 ;  /* 0x000000ff05077208 */ /* 0x002fe40000000000 */
[----:B--2---:R-:W-:-:S03]  /*03f0*/  FSEL R8, R6, RZ, P1 ;  /* 0x000000ff06087208 */ /* 0x004fc60000800000 */
[C---:B------:R-:W-:Y:S01]  /*0400*/  FFMA.FTZ R10, -R7.reuse, 0.693145751953125, R2 ;  /* 0x3f317200070a7823 */ /* 0x040fe20000010102 */
[C---:B------:R-:W-:Y:S01]  /*0410*/  FSETP.NEU.AND P4, PT, R7.reuse, 128, PT ;  /* 0x430000000700780b */ /* 0x040fe20003f8d000 */
[C---:B------:R-:W-:Y:S01]  /*0420*/  FFMA.FTZ R5, -R8.reuse, 0.693145751953125, R3 ;  /* 0x3f31720008057823 */ /* 0x040fe20000010103 */
[----:B------:R-:W-:Y:S01]  /*0430*/  MOV R9, 0x3ab5ebe6 ;  /* 0x3ab5ebe600097802 */ /* 0x000fe20000000f00 */
[C---:B------:R-:W-:Y:S02]  /*0440*/  FFMA.FTZ R10, -R7.reuse, 1.428606765330187045e-06, R10 ;  /* 0x35bfbe8e070a7823 */ /* 0x040fe4000001010a */
[----:B------:R-:W-:Y:S01]  /*0450*/  FFMA.FTZ R6, -R8, 1.428606765330187045e-06, R5 ;  /* 0x35bfbe8e08067823 */ /* 0x000fe20000010105 */
[----:B------:R-:W-:Y:S01]  /*0460*/  FSEL R4, R7, 127, P4 ;  /* 0x42fe000007047808 */ /* 0x000fe20002000000 */
[-C--:B------:R-:W-:Y:S01]  /*0470*/  FFMA.FTZ R7, R10, R9.reuse, 0.0083824126049876213074 ;  /* 0x3c0956630a077423 */ /* 0x080fe20000010009 */
[----:B------:R-:W-:Y:S01]  /*0480*/  FSETP.NEU.AND P2, PT, R8, 128, PT ;  /* 0x430000000800780b */ /* 0x000fe20003f4d000 */
[----:B------:R-:W-:-:S02]  /*0490*/  FFMA.FTZ R9, R6, R9, 0.0083824126049876213074 ;  /* 0x3c09566306097423 */ /* 0x000fc40000010009 */
[----:B------:R-:W-:Y:S01]  /*04a0*/  FFMA.FTZ R7, R10, R7, 0.041667830199003219604 ;  /* 0x3d2aabe30a077423 */ /* 0x000fe20000010007 */
[----:B------:R-:W-:Y:S01]  /*04b0*/  FSEL R8, R8, 127, P2 ;  /* 0x42fe000008087808 */ /* 0x000fe20001000000 */
[----:B------:R-:W-:Y:S01]  /*04c0*/  FFMA.FTZ R11, R6, R9, 0.041667830199003219604 ;  /* 0x3d2aabe3060b7423 */ /* 0x000fe20000010009 */
[----:B------:R-:W1:Y:S01]  /*04d0*/  MUFU.EX2 R5, R4 ;  /* 0x0000000400057308 */ /* 0x000e620000000800 */
[----:B------:R-:W-:Y:S02]  /*04e0*/  FFMA.FTZ R7, R10, R7, 0.16666397452354431152 ;  /* 0x3e2aa9f60a077423 */ /* 0x000fe40000010007 */
[----:B------:R-:W-:-:S05]  /*04f0*/  FFMA.FTZ R11, R6, R11, 0.16666397452354431152 ;  /* 0x3e2aa9f6060b7423 */ /* 0x000fca000001000b */
[----:B------:R-:W2:Y:S01]  /*0500*/  MUFU.EX2 R9, R8 ;  /* 0x0000000800097308 */ /* 0x000ea20000000800 */
[----:B------:R-:W-:Y:S01]  /*0510*/  FFMA.FTZ R7, R10, R7, 0.49999994039535522461 ;  /* 0x3efffffe0a077423 */ /* 0x000fe20000010007 */
[----:B------:R-:W-:-:S03]  /*0520*/  FFMA.FTZ R11, R6, R11, 0.49999994039535522461 ;  /* 0x3efffffe060b7423 */ /* 0x000fc6000001000b */
[----:B------:R-:W-:Y:S01]  /*0530*/  FMUL R7, R10, R7 ;  /* 0x000000070a077220 */ /* 0x000fe20000400000 */
[----:B------:R-:W-:-:S03]  /*0540*/  FMUL R11, R6, R11 ;  /* 0x0000000b060b7220 */ /* 0x000fc60000400000 */
[----:B------:R-:W-:Y:S01]  /*0550*/  FFMA.FTZ R10, R10, R7, R10 ;  /* 0x000000070a0a7223 */ /* 0x000fe2000001000a */
[----:B------:R-:W-:Y:S02]  /*0560*/  FFMA.FTZ R14, R6, R11, R6 ;  /* 0x0000000b060e7223 */ /* 0x000fe40000010006 */
[----:B------:R-:W3:Y:S01]  /*0570*/  LDC.64 R6, c[0x0][0x210] ;  /* 0x00008400ff067b82 */ /* 0x000ee20000000a00 */
[----:B-1----:R-:W-:Y:S01]  /*0580*/  FADD R12, R5, -1 ;  /* 0xbf800000050c7421 */ /* 0x002fe20000000000 */
[----:B--2---:R-:W-:Y:S01]  /*0590*/  FADD R16, R9, -1 ;  /* 0xbf80000009107421 */ /* 0x004fe20000000000 */
[----:B------:R-:W-:Y:S02]  /*05a0*/  FSETP.NEU.AND P1, PT, R2, RZ, PT ;  /* 0x000000ff0200720b */ /* 0x000fe40003f2d000 */
[----:B------:R-:W-:Y:S01]  /*05b0*/  FFMA.FTZ R5, R5, R10, R12 ;  /* 0x0000000a05057223 */ /* 0x000fe2000001000c */
[----:B------:R-:W-:Y:S01]  /*05c0*/  FSETP.NEU.AND P0, PT, R3, RZ, PT ;  /* 0x000000ff0300720b */ /* 0x000fe20003f0d000 */
[----:B------:R-:W-:Y:S01]  /*05d0*/  FFMA.FTZ R9, R9, R14, R16 ;  /* 0x0000000e09097223 */ /* 0x000fe20000010010 */
[----:B------:R-:W-:Y:S01]  /*05e0*/  FSETP.GT.AND P3, PT, R8, 128, PT ;  /* 0x430000000800780b */ /* 0x000fe20003f64000 */
[----:B------:R-:W-:-:S02]  /*05f0*/  @!P4 FADD R5, R5, R5 ;  /* 0x000000050505c221 */ /* 0x000fc40000000000 */
[----:B------:R-:W-:Y:S01]  /*0600*/  @!P2 FADD R9, R9, R9 ;  /* 0x000000090909a221 */ /* 0x000fe20000000000 */
[----:B------:R-:W-:Y:S02]  /*0610*/  FSETP.GT.AND P4, PT, R4, 128, PT ;  /* 0x430000000400780b */ /* 0x000fe40003f84000 */
[----:B------:R-:W-:Y:S02]  /*0620*/  FSETP.GEU.AND P2, PT, R8, -25, PT ;  /* 0xc1c800000800780b */ /* 0x000fe40003f4e000 */
[----:B------:R-:W-:Y:S02]  /*0630*/  FSEL R8, R9, +INF , !P3 ;  /* 0x7f80000009087808 */ /* 0x000fe40005800000 */
[----:B------:R-:W-:Y:S02]  /*0640*/  FSETP.GEU.AND P3, PT, R4, -25, PT ;  /* 0xc1c800000400780b */ /* 0x000fe40003f6e000 */
[----:B------:R-:W-:Y:S01]  /*0650*/  FSEL R5, R5, +INF , !P4 ;  /* 0x7f80000005057808 */ /* 0x000fe20006000000 */
[----:B------:R-:W-:Y:S01]  /*0660*/  FADD R9, R2, R2 ;  /* 0x0000000202097221 */ /* 0x000fe20000000000 */
[----:B------:R-:W-:Y:S01]  /*0670*/  FSEL R8, R8, -1, P2 ;  /* 0xbf80000008087808 */ /* 0x000fe20001000000 */
[----:B------:R-:W-:Y:S01]  /*0680*/  @!P0 FADD R8, R3, R3 ;  /* 0x0000000303088221 */ /* 0x000fe20000000000 */
[----:B------:R-:W-:-:S02]  /*0690*/  @P1 FSEL R9, R5, -1, P3 ;  /* 0xbf80000005091808 */ /* 0x000fc40001800000 */
[----:B------:R-:W-:Y:S02]  /*06a0*/  FSETP.GT.AND P1, PT, R2, RZ, PT ;  /* 0x000000ff0200720b */ /* 0x000fe40003f24000 */
[C---:B------:R-:W-:Y:S01]  /*06b0*/  FSETP.GT.AND P0, PT, R3.reuse, RZ, PT ;  /* 0x000000ff0300720b */ /* 0x040fe20003f04000 */
[----:B---3--:R-:W-:Y:S01]  /*06c0*/  IMAD.WIDE R6, R0, 0x4, R6 ;  /* 0x0000000400067825 */ /* 0x008fe200078e0206 */
[----:B------:R-:W-:Y:S02]  /*06d0*/  FSEL R2, R2, R9, P1 ;  /* 0x0000000902027208 */ /* 0x000fe40000800000 */
[----:B------:R-:W-:-:S05]  /*06e0*/  FSEL R3, R3, R8, P0 ;  /* 0x0000000803037208 */ /* 0x000fca0000000000 */
[----:B------:R-:W-:Y:S01]  /*06f0*/  STG.E.64 desc[UR4][R6.64], R2 ;  /* 0x0000000206007986 */ /* 0x000fe2000c101b04 */
[----:B------:R-:W-:Y:S05]  /*0700*/  EXIT ;  /* 0x000000000000794d */ /* 0x000fea0003800000 */
.L_x_0:
[----:B------:R-:W-:-:S00]  /*0710*/  BRA `(.L_x_0) ;  /* 0xfffffffc00fc7947 */ /* 0x000fc0000383ffff */
[----:B------:R-:W-:-:S00]  /*0720*/  NOP ;  /* 0x0000000000007918 */ /* 0x000fc00000000000 */
        /* <DEDUP_REMOVED lines=13> */
.L_x_1:


//--------------------- .nv.global.init           --------------------------
	.section	.nv.global.init,"aw",@progbits
.nv.global.init:
	.type		_$_str,@object
	.size		_$_str,(_$_str_$_2 - _$_str)
_$_str:
        /*0000*/ 	.byte	0x5f, 0x5f, 0x43, 0x55, 0x44, 0x41, 0x5f, 0x46, 0x54, 0x5a, 0x00
	.type		_$_str_$_2,@object
	.size		_$_str_$_2,(.L_1 - _$_str_$_2)
_$_str_$_2:
        /*000b*/ 	.byte	0x5f, 0x5f, 0x43, 0x55, 0x44, 0x41, 0x5f, 0x50, 0x52, 0x45, 0x43, 0x5f, 0x53, 0x51, 0x52, 0x54
        /*001b*/ 	.byte	0x00
.L_1:


//--------------------- .nv.constant0.triton_poi_fused__native_batch_norm_legit_no_training_clone_elu_21 --------------------------
	.section	.nv.constant0.triton_poi_fused__native_batch_norm_legit_no_training_clone_elu_21,"a",@progbits
	.sectionflags	@""
	.align	4
.nv.constant0.triton_poi_fused__native_batch_norm_legit_no_training_clone_elu_21:
	.zero		580
